//
// Generated by NVIDIA NVVM Compiler
//
// Compiler Build ID: CL-36424714
// Cuda compilation tools, release 13.0, V13.0.88
// Based on NVVM 20.0.0
//

.version 9.0
.target sm_100
.address_size 64

	// .globl	_Z8cudaFillPddi

.visible .entry _Z8cudaFillPddi(
	.param .u64 .ptr .align 1 _Z8cudaFillPddi_param_0,
	.param .f64 _Z8cudaFillPddi_param_1,
	.param .u32 _Z8cudaFillPddi_param_2
)
{
	.reg .pred 	%p<2>;
	.reg .b32 	%r<6>;
	.reg .b64 	%rd<5>;
	.reg .b64 	%fd<2>;

	ld.param.u64 	%rd1, [_Z8cudaFillPddi_param_0];
	ld.param.f64 	%fd1, [_Z8cudaFillPddi_param_1];
	ld.param.u32 	%r2, [_Z8cudaFillPddi_param_2];
	mov.u32 	%r3, %ctaid.x;
	mov.u32 	%r4, %ntid.x;
	mov.u32 	%r5, %tid.x;
	mad.lo.s32 	%r1, %r3, %r4, %r5;
	setp.ge.s32 	%p1, %r1, %r2;
	@%p1 bra 	$L__BB0_2;
	cvta.to.global.u64 	%rd2, %rd1;
	mul.wide.s32 	%rd3, %r1, 8;
	add.s64 	%rd4, %rd2, %rd3;
	st.global.f64 	[%rd4], %fd1;
$L__BB0_2:
	ret;

}
	// .globl	_Z22cudaMonoliticAddMatrixPdS_S_ii
.visible .entry _Z22cudaMonoliticAddMatrixPdS_S_ii(
	.param .u64 .ptr .align 1 _Z22cudaMonoliticAddMatrixPdS_S_ii_param_0,
	.param .u64 .ptr .align 1 _Z22cudaMonoliticAddMatrixPdS_S_ii_param_1,
	.param .u64 .ptr .align 1 _Z22cudaMonoliticAddMatrixPdS_S_ii_param_2,
	.param .u32 _Z22cudaMonoliticAddMatrixPdS_S_ii_param_3,
	.param .u32 _Z22cudaMonoliticAddMatrixPdS_S_ii_param_4
)
{
	.reg .pred 	%p<4>;
	.reg .b32 	%r<14>;
	.reg .b64 	%rd<11>;
	.reg .b64 	%fd<4>;

	ld.param.u64 	%rd1, [_Z22cudaMonoliticAddMatrixPdS_S_ii_param_0];
	ld.param.u64 	%rd2, [_Z22cudaMonoliticAddMatrixPdS_S_ii_param_1];
	ld.param.u64 	%rd3, [_Z22cudaMonoliticAddMatrixPdS_S_ii_param_2];
	ld.param.u32 	%r4, [_Z22cudaMonoliticAddMatrixPdS_S_ii_param_3];
	ld.param.u32 	%r5, [_Z22cudaMonoliticAddMatrixPdS_S_ii_param_4];
	mov.u32 	%r6, %ctaid.x;
	mov.u32 	%r7, %ntid.x;
	mov.u32 	%r8, %tid.x;
	mad.lo.s32 	%r1, %r6, %r7, %r8;
	mov.u32 	%r9, %ctaid.y;
	mov.u32 	%r10, %ntid.y;
	mov.u32 	%r11, %tid.y;
	mad.lo.s32 	%r12, %r9, %r10, %r11;
	setp.ge.s32 	%p1, %r1, %r4;
	setp.ge.s32 	%p2, %r12, %r5;
	or.pred  	%p3, %p1, %p2;
	@%p3 bra 	$L__BB1_2;
	cvta.to.global.u64 	%rd4, %rd1;
	cvta.to.global.u64 	%rd5, %rd2;
	cvta.to.global.u64 	%rd6, %rd3;
	mad.lo.s32 	%r13, %r5, %r1, %r12;
	mul.wide.s32 	%rd7, %r13, 8;
	add.s64 	%rd8, %rd4, %rd7;
	ld.global.f64 	%fd1, [%rd8];
	add.s64 	%rd9, %rd5, %rd7;
	ld.global.f64 	%fd2, [%rd9];
	add.f64 	%fd3, %fd1, %fd2;
	add.s64 	%rd10, %rd6, %rd7;
	st.global.f64 	[%rd10], %fd3;
$L__BB1_2:
	ret;

}
	// .globl	_Z27cudaGridStrideLoopAddMatrixPdS_S_ii
.visible .entry _Z27cudaGridStrideLoopAddMatrixPdS_S_ii(
	.param .u64 .ptr .align 1 _Z27cudaGridStrideLoopAddMatrixPdS_S_ii_param_0,
	.param .u64 .ptr .align 1 _Z27cudaGridStrideLoopAddMatrixPdS_S_ii_param_1,
	.param .u64 .ptr .align 1 _Z27cudaGridStrideLoopAddMatrixPdS_S_ii_param_2,
	.param .u32 _Z27cudaGridStrideLoopAddMatrixPdS_S_ii_param_3,
	.param .u32 _Z27cudaGridStrideLoopAddMatrixPdS_S_ii_param_4
)
{
	.reg .pred 	%p<10>;
	.reg .b32 	%r<39>;
	.reg .b64 	%rd<33>;
	.reg .b64 	%fd<22>;

	ld.param.u64 	%rd10, [_Z27cudaGridStrideLoopAddMatrixPdS_S_ii_param_0];
	ld.param.u64 	%rd11, [_Z27cudaGridStrideLoopAddMatrixPdS_S_ii_param_1];
	ld.param.u64 	%rd12, [_Z27cudaGridStrideLoopAddMatrixPdS_S_ii_param_2];
	ld.param.u32 	%r19, [_Z27cudaGridStrideLoopAddMatrixPdS_S_ii_param_3];
	ld.param.u32 	%r20, [_Z27cudaGridStrideLoopAddMatrixPdS_S_ii_param_4];
	cvta.to.global.u64 	%rd1, %rd12;
	cvta.to.global.u64 	%rd2, %rd11;
	cvta.to.global.u64 	%rd3, %rd10;
	mov.u32 	%r21, %ctaid.x;
	mov.u32 	%r1, %ntid.x;
	mov.u32 	%r22, %tid.x;
	mad.lo.s32 	%r36, %r21, %r1, %r22;
	mov.u32 	%r3, %ntid.y;
	mov.u32 	%r23, %nctaid.y;
	mul.lo.s32 	%r4, %r3, %r23;
	setp.ge.s32 	%p1, %r36, %r19;
	@%p1 bra 	$L__BB2_10;
	mov.u32 	%r24, %ctaid.y;
	mov.u32 	%r25, %tid.y;
	mad.lo.s32 	%r5, %r24, %r3, %r25;
	add.s32 	%r6, %r5, %r4;
	max.s32 	%r26, %r20, %r6;
	setp.lt.s32 	%p2, %r6, %r20;
	selp.u32 	%r27, 1, 0, %p2;
	add.s32 	%r28, %r6, %r27;
	sub.s32 	%r29, %r26, %r28;
	div.u32 	%r30, %r29, %r4;
	add.s32 	%r7, %r30, %r27;
	and.b32  	%r8, %r7, 3;
	add.s32 	%r9, %r6, %r4;
	mov.u32 	%r31, %nctaid.x;
	mul.lo.s32 	%r10, %r1, %r31;
$L__BB2_2:
	setp.ge.s32 	%p3, %r5, %r20;
	@%p3 bra 	$L__BB2_9;
	setp.eq.s32 	%p4, %r8, 3;
	mul.lo.s32 	%r12, %r36, %r20;
	mov.u32 	%r37, %r5;
	@%p4 bra 	$L__BB2_7;
	setp.eq.s32 	%p5, %r8, 0;
	add.s32 	%r32, %r5, %r12;
	mul.wide.s32 	%rd13, %r32, 8;
	add.s64 	%rd4, %rd3, %rd13;
	ld.global.f64 	%fd1, [%rd4];
	add.s64 	%rd5, %rd2, %rd13;
	ld.global.f64 	%fd2, [%rd5];
	add.f64 	%fd3, %fd1, %fd2;
	add.s64 	%rd6, %rd1, %rd13;
	st.global.f64 	[%rd6], %fd3;
	mov.u32 	%r37, %r6;
	@%p5 bra 	$L__BB2_7;
	setp.eq.s32 	%p6, %r8, 1;
	shl.b32 	%r13, %r4, 3;
	cvt.u64.u32 	%rd14, %r13;
	add.s64 	%rd7, %rd4, %rd14;
	ld.global.f64 	%fd4, [%rd7];
	add.s64 	%rd8, %rd5, %rd14;
	ld.global.f64 	%fd5, [%rd8];
	add.f64 	%fd6, %fd4, %fd5;
	add.s64 	%rd9, %rd6, %rd14;
	st.global.f64 	[%rd9], %fd6;
	mov.u32 	%r37, %r9;
	@%p6 bra 	$L__BB2_7;
	add.s32 	%r37, %r9, %r4;
	add.s64 	%rd16, %rd7, %rd14;
	ld.global.f64 	%fd7, [%rd16];
	add.s64 	%rd17, %rd8, %rd14;
	ld.global.f64 	%fd8, [%rd17];
	add.f64 	%fd9, %fd7, %fd8;
	add.s64 	%rd18, %rd9, %rd14;
	st.global.f64 	[%rd18], %fd9;
$L__BB2_7:
	setp.lt.u32 	%p7, %r7, 3;
	@%p7 bra 	$L__BB2_9;
$L__BB2_8:
	add.s32 	%r33, %r37, %r12;
	mul.wide.s32 	%rd19, %r33, 8;
	add.s64 	%rd20, %rd3, %rd19;
	ld.global.f64 	%fd10, [%rd20];
	add.s64 	%rd21, %rd2, %rd19;
	ld.global.f64 	%fd11, [%rd21];
	add.f64 	%fd12, %fd10, %fd11;
	add.s64 	%rd22, %rd1, %rd19;
	st.global.f64 	[%rd22], %fd12;
	shl.b32 	%r34, %r4, 3;
	cvt.u64.u32 	%rd23, %r34;
	add.s64 	%rd24, %rd20, %rd23;
	ld.global.f64 	%fd13, [%rd24];
	add.s64 	%rd25, %rd21, %rd23;
	ld.global.f64 	%fd14, [%rd25];
	add.f64 	%fd15, %fd13, %fd14;
	add.s64 	%rd26, %rd22, %rd23;
	st.global.f64 	[%rd26], %fd15;
	add.s64 	%rd27, %rd24, %rd23;
	ld.global.f64 	%fd16, [%rd27];
	add.s64 	%rd28, %rd25, %rd23;
	ld.global.f64 	%fd17, [%rd28];
	add.f64 	%fd18, %fd16, %fd17;
	add.s64 	%rd29, %rd26, %rd23;
	st.global.f64 	[%rd29], %fd18;
	add.s64 	%rd30, %rd27, %rd23;
	ld.global.f64 	%fd19, [%rd30];
	add.s64 	%rd31, %rd28, %rd23;
	ld.global.f64 	%fd20, [%rd31];
	add.f64 	%fd21, %fd19, %fd20;
	add.s64 	%rd32, %rd29, %rd23;
	st.global.f64 	[%rd32], %fd21;
	shl.b32 	%r35, %r4, 2;
	add.s32 	%r37, %r35, %r37;
	setp.lt.s32 	%p8, %r37, %r20;
	@%p8 bra 	$L__BB2_8;
$L__BB2_9:
	add.s32 	%r36, %r36, %r10;
	setp.lt.s32 	%p9, %r36, %r19;
	@%p9 bra 	$L__BB2_2;
$L__BB2_10:
	ret;

}


// ===== COMPILED SASS (sm_100) =====

	.target	sm_100

	.elftype	@"ET_EXEC"


//--------------------- .note.nv.tkinfo           --------------------------
	.section	.note.nv.tkinfo,"",@"SHT_NOTE"
	.sectionflags	@"SHF_NOTE_NV_TKINFO"
	.tkinfo
        /*0018*/ 	.word	0x00000002
        /*0030*/ 	.string	""
        /*0030*/ 	.string	"ptxas"
        /*0030*/ 	.string	"Cuda compilation tools, release 13.0, V13.0.88"
        /*0030*/ 	.string	"Build cuda_13.0.r13.0/compiler.36424714_0"
        /*0030*/ 	.string	"-arch sm_100 -m 64 "



//--------------------- .note.nv.cuinfo           --------------------------
	.section	.note.nv.cuinfo,"",@"SHT_NOTE"
	.sectionflags	@"SHF_NOTE_NV_CUINFO"
        /*0018*/ 	.short	0x0002
        /*001a*/ 	.short	0x0064
        /*001c*/ 	.short	0x0082
	.zero		2


//--------------------- .nv.info                  --------------------------
	.section	.nv.info,"",@"SHT_CUDA_INFO"
	.align	4


	//----- nvinfo : EIATTR_REGCOUNT
	.align		4
        /*0000*/ 	.byte	0x04, 0x2f
        /*0002*/ 	.short	(.L_1 - .L_0)
	.align		4
.L_0:
        /*0004*/ 	.word	index@(_Z8cudaFillPddi)
        /*0008*/ 	.word	0x0000000a


	//----- nvinfo : EIATTR_FRAME_SIZE
	.align		4
.L_1:
        /*000c*/ 	.byte	0x04, 0x11
        /*000e*/ 	.short	(.L_3 - .L_2)
	.align		4
.L_2:
        /*0010*/ 	.word	index@(_Z8cudaFillPddi)
        /*0014*/ 	.word	0x00000000


	//----- nvinfo : EIATTR_REGCOUNT
	.align		4
.L_3:
        /*0018*/ 	.byte	0x04, 0x2f
        /*001a*/ 	.short	(.L_5 - .L_4)
	.align		4
.L_4:
        /*001c*/ 	.word	index@(_Z22cudaMonoliticAddMatrixPdS_S_ii)
        /*0020*/ 	.word	0x0000000e


	//----- nvinfo : EIATTR_FRAME_SIZE
	.align		4
.L_5:
        /*0024*/ 	.byte	0x04, 0x11
        /*0026*/ 	.short	(.L_7 - .L_6)
	.align		4
.L_6:
        /*0028*/ 	.word	index@(_Z22cudaMonoliticAddMatrixPdS_S_ii)
        /*002c*/ 	.word	0x00000000


	//----- nvinfo : EIATTR_REGCOUNT
	.align		4
.L_7:
        /*0030*/ 	.byte	0x04, 0x2f
        /*0032*/ 	.short	(.L_9 - .L_8)
	.align		4
.L_8:
        /*0034*/ 	.word	index@(_Z27cudaGridStrideLoopAddMatrixPdS_S_ii)
        /*0038*/ 	.word	0x00000020


	//----- nvinfo : EIATTR_FRAME_SIZE
	.align		4
.L_9:
        /*003c*/ 	.byte	0x04, 0x11
        /*003e*/ 	.short	(.L_11 - .L_10)
	.align		4
.L_10:
        /*0040*/ 	.word	index@(_Z27cudaGridStrideLoopAddMatrixPdS_S_ii)
        /*0044*/ 	.word	0x00000000


	//----- nvinfo : EIATTR_MIN_STACK_SIZE
	.align		4
.L_11:
        /*0048*/ 	.byte	0x04, 0x12
        /*004a*/ 	.short	(.L_13 - .L_12)
	.align		4
.L_12:
        /*004c*/ 	.word	index@(_Z27cudaGridStrideLoopAddMatrixPdS_S_ii)
        /*0050*/ 	.word	0x00000000


	//----- nvinfo : EIATTR_MIN_STACK_SIZE
	.align		4
.L_13:
        /*0054*/ 	.byte	0x04, 0x12
        /*0056*/ 	.short	(.L_15 - .L_14)
	.align		4
.L_14:
        /*0058*/ 	.word	index@(_Z22cudaMonoliticAddMatrixPdS_S_ii)
        /*005c*/ 	.word	0x00000000


	//----- nvinfo : EIATTR_MIN_STACK_SIZE
	.align		4
.L_15:
        /*0060*/ 	.byte	0x04, 0x12
        /*0062*/ 	.short	(.L_17 - .L_16)
	.align		4
.L_16:
        /*0064*/ 	.word	index@(_Z8cudaFillPddi)
        /*0068*/ 	.word	0x00000000
.L_17:


//--------------------- .nv.compat                --------------------------
	.section	.nv.compat,"",@"SHT_CUDA_COMPAT_INFO"
	.align	4
        /*0000*/ 	.byte	0x02, 0x09, 0x00, 0x00, 0x02, 0x02, 0x01, 0x00, 0x02, 0x05, 0x05, 0x00, 0x03, 0x07, 0x01, 0x01
        /*0010*/ 	.byte	0x02, 0x03, 0x00, 0x00, 0x02, 0x06, 0x01, 0x00, 0x04, 0x0b, 0x08, 0x00, 0x01, 0x00, 0x00, 0x00
        /*0020*/ 	.byte	0x00, 0x00, 0x00, 0x00


//--------------------- .nv.info._Z27cudaGridStrideLoopAddMatrixPdS_S_ii --------------------------
	.section	.nv.info._Z27cudaGridStrideLoopAddMatrixPdS_S_ii,"",@"SHT_CUDA_INFO"
	.sectionflags	@""
	.align	4


	//----- nvinfo : EIATTR_CUDA_API_VERSION
	.align		4
        /*0000*/ 	.byte	0x04, 0x37
        /*0002*/ 	.short	(.L_19 - .L_18)
.L_18:
        /*0004*/ 	.word	0x00000082


	//----- nvinfo : EIATTR_KPARAM_INFO
	.align		4
.L_19:
        /*0008*/ 	.byte	0x04, 0x17
        /*000a*/ 	.short	(.L_21 - .L_20)
.L_20:
        /*000c*/ 	.word	0x00000000
        /*0010*/ 	.short	0x0004
        /*0012*/ 	.short	0x001c
        /*0014*/ 	.byte	0x00, 0xf0, 0x11, 0x00


	//----- nvinfo : EIATTR_KPARAM_INFO
	.align		4
.L_21:
        /*0018*/ 	.byte	0x04, 0x17
        /*001a*/ 	.short	(.L_23 - .L_22)
.L_22:
        /*001c*/ 	.word	0x00000000
        /*0020*/ 	.short	0x0003
        /*0022*/ 	.short	0x0018
        /*0024*/ 	.byte	0x00, 0xf0, 0x11, 0x00


	//----- nvinfo : EIATTR_KPARAM_INFO
	.align		4
.L_23:
        /*0028*/ 	.byte	0x04, 0x17
        /*002a*/ 	.short	(.L_25 - .L_24)
.L_24:
        /*002c*/ 	.word	0x00000000
        /*0030*/ 	.short	0x0002
        /*0032*/ 	.short	0x0010
        /*0034*/ 	.byte	0x00, 0xf5, 0x21, 0x00


	//----- nvinfo : EIATTR_KPARAM_INFO
	.align		4
.L_25:
        /*0038*/ 	.byte	0x04, 0x17
        /*003a*/ 	.short	(.L_27 - .L_26)
.L_26:
        /*003c*/ 	.word	0x00000000
        /*0040*/ 	.short	0x0001
        /*0042*/ 	.short	0x0008
        /*0044*/ 	.byte	0x00, 0xf5, 0x21, 0x00


	//----- nvinfo : EIATTR_KPARAM_INFO
	.align		4
.L_27:
        /*0048*/ 	.byte	0x04, 0x17
        /*004a*/ 	.short	(.L_29 - .L_28)
.L_28:
        /*004c*/ 	.word	0x00000000
        /*0050*/ 	.short	0x0000
        /*0052*/ 	.short	0x0000
        /*0054*/ 	.byte	0x00, 0xf5, 0x21, 0x00


	//----- nvinfo : EIATTR_SPARSE_MMA_MASK
	.align		4
.L_29:
        /*0058*/ 	.byte	0x03, 0x50
        /*005a*/ 	.short	0x0000


	//----- nvinfo : EIATTR_MAXREG_COUNT
	.align		4
        /*005c*/ 	.byte	0x03, 0x1b
        /*005e*/ 	.short	0x00ff


	//----- nvinfo : EIATTR_MERCURY_ISA_VERSION
	.align		4
        /*0060*/ 	.byte	0x03, 0x5f
        /*0062*/ 	.short	0x0101


	//----- nvinfo : EIATTR_VRC_CTA_INIT_COUNT
	.align		4
        /*0064*/ 	.byte	0x02, 0x4a
	.zero		1
	.zero		1


	//----- nvinfo : EIATTR_EXIT_INSTR_OFFSETS
	.align		4
        /*0068*/ 	.byte	0x04, 0x1c
        /*006a*/ 	.short	(.L_31 - .L_30)


	//   ....[0]....
.L_30:
        /*006c*/ 	.word	0x00000090


	//   ....[1]....
        /*0070*/ 	.word	0x00000900


	//----- nvinfo : EIATTR_CRS_STACK_SIZE
	.align		4
.L_31:
        /*0074*/ 	.byte	0x04, 0x1e
        /*0076*/ 	.short	(.L_33 - .L_32)
.L_32:
        /*0078*/ 	.word	0x00000000


	//----- nvinfo : EIATTR_CBANK_PARAM_SIZE
	.align		4
.L_33:
        /*007c*/ 	.byte	0x03, 0x19
        /*007e*/ 	.short	0x0020


	//----- nvinfo : EIATTR_PARAM_CBANK
	.align		4
        /*0080*/ 	.byte	0x04, 0x0a
        /*0082*/ 	.short	(.L_35 - .L_34)
	.align		4
.L_34:
        /*0084*/ 	.word	index@(.nv.constant0._Z27cudaGridStrideLoopAddMatrixPdS_S_ii)
        /*0088*/ 	.short	0x0380
        /*008a*/ 	.short	0x0020


	//----- nvinfo : EIATTR_SW_WAR
	.align		4
.L_35:
        /*008c*/ 	.byte	0x04, 0x36
        /*008e*/ 	.short	(.L_37 - .L_36)
.L_36:
        /*0090*/ 	.word	0x00000008
.L_37:


//--------------------- .nv.info._Z22cudaMonoliticAddMatrixPdS_S_ii --------------------------
	.section	.nv.info._Z22cudaMonoliticAddMatrixPdS_S_ii,"",@"SHT_CUDA_INFO"
	.sectionflags	@""
	.align	4


	//----- nvinfo : EIATTR_CUDA_API_VERSION
	.align		4
        /*0000*/ 	.byte	0x04, 0x37
        /*0002*/ 	.short	(.L_39 - .L_38)
.L_38:
        /*0004*/ 	.word	0x00000082


	//----- nvinfo : EIATTR_KPARAM_INFO
	.align		4
.L_39:
        /*0008*/ 	.byte	0x04, 0x17
        /*000a*/ 	.short	(.L_41 - .L_40)
.L_40:
        /*000c*/ 	.word	0x00000000
        /*0010*/ 	.short	0x0004
        /*0012*/ 	.short	0x001c
        /*0014*/ 	.byte	0x00, 0xf0, 0x11, 0x00


	//----- nvinfo : EIATTR_KPARAM_INFO
	.align		4
.L_41:
        /*0018*/ 	.byte	0x04, 0x17
        /*001a*/ 	.short	(.L_43 - .L_42)
.L_42:
        /*001c*/ 	.word	0x00000000
        /*0020*/ 	.short	0x0003
        /*0022*/ 	.short	0x0018
        /*0024*/ 	.byte	0x00, 0xf0, 0x11, 0x00


	//----- nvinfo : EIATTR_KPARAM_INFO
	.align		4
.L_43:
        /*0028*/ 	.byte	0x04, 0x17
        /*002a*/ 	.short	(.L_45 - .L_44)
.L_44:
        /*002c*/ 	.word	0x00000000
        /*0030*/ 	.short	0x0002
        /*0032*/ 	.short	0x0010
        /*0034*/ 	.byte	0x00, 0xf5, 0x21, 0x00


	//----- nvinfo : EIATTR_KPARAM_INFO
	.align		4
.L_45:
        /*0038*/ 	.byte	0x04, 0x17
        /*003a*/ 	.short	(.L_47 - .L_46)
.L_46:
        /*003c*/ 	.word	0x00000000
        /*0040*/ 	.short	0x0001
        /*0042*/ 	.short	0x0008
        /*0044*/ 	.byte	0x00, 0xf5, 0x21, 0x00


	//----- nvinfo : EIATTR_KPARAM_INFO
	.align		4
.L_47:
        /*0048*/ 	.byte	0x04, 0x17
        /*004a*/ 	.short	(.L_49 - .L_48)
.L_48:
        /*004c*/ 	.word	0x00000000
        /*0050*/ 	.short	0x0000
        /*0052*/ 	.short	0x0000
        /*0054*/ 	.byte	0x00, 0xf5, 0x21, 0x00


	//----- nvinfo : EIATTR_SPARSE_MMA_MASK
	.align		4
.L_49:
        /*0058*/ 	.byte	0x03, 0x50
        /*005a*/ 	.short	0x0000


	//----- nvinfo : EIATTR_MAXREG_COUNT
	.align		4
        /*005c*/ 	.byte	0x03, 0x1b
        /*005e*/ 	.short	0x00ff


	//----- nvinfo : EIATTR_MERCURY_ISA_VERSION
	.align		4
        /*0060*/ 	.byte	0x03, 0x5f
        /*0062*/ 	.short	0x0101


	//----- nvinfo : EIATTR_VRC_CTA_INIT_COUNT
	.align		4
        /*0064*/ 	.byte	0x02, 0x4a
	.zero		1
	.zero		1


	//----- nvinfo : EIATTR_EXIT_INSTR_OFFSETS
	.align		4
        /*0068*/ 	.byte	0x04, 0x1c
        /*006a*/ 	.short	(.L_51 - .L_50)


	//   ....[0]....
.L_50:
        /*006c*/ 	.word	0x000000c0


	//   ....[1]....
        /*0070*/ 	.word	0x00000190


	//----- nvinfo : EIATTR_CBANK_PARAM_SIZE
	.align		4
.L_51:
        /*0074*/ 	.byte	0x03, 0x19
        /*0076*/ 	.short	0x0020


	//----- nvinfo : EIATTR_PARAM_CBANK
	.align		4
        /*0078*/ 	.byte	0x04, 0x0a
        /*007a*/ 	.short	(.L_53 - .L_52)
	.align		4
.L_52:
        /*007c*/ 	.word	index@(.nv.constant0._Z22cudaMonoliticAddMatrixPdS_S_ii)
        /*0080*/ 	.short	0x0380
        /*0082*/ 	.short	0x0020


	//----- nvinfo : EIATTR_SW_WAR
	.align		4
.L_53:
        /*0084*/ 	.byte	0x04, 0x36
        /*0086*/ 	.short	(.L_55 - .L_54)
.L_54:
        /*0088*/ 	.word	0x00000008
.L_55:


//--------------------- .nv.info._Z8cudaFillPddi  --------------------------
	.section	.nv.info._Z8cudaFillPddi,"",@"SHT_CUDA_INFO"
	.sectionflags	@""
	.align	4


	//----- nvinfo : EIATTR_CUDA_API_VERSION
	.align		4
        /*0000*/ 	.byte	0x04, 0x37
        /*0002*/ 	.short	(.L_57 - .L_56)
.L_56:
        /*0004*/ 	.word	0x00000082


	//----- nvinfo : EIATTR_KPARAM_INFO
	.align		4
.L_57:
        /*0008*/ 	.byte	0x04, 0x17
        /*000a*/ 	.short	(.L_59 - .L_58)
.L_58:
        /*000c*/ 	.word	0x00000000
        /*0010*/ 	.short	0x0002
        /*0012*/ 	.short	0x0010
        /*0014*/ 	.byte	0x00, 0xf0, 0x11, 0x00


	//----- nvinfo : EIATTR_KPARAM_INFO
	.align		4
.L_59:
        /*0018*/ 	.byte	0x04, 0x17
        /*001a*/ 	.short	(.L_61 - .L_60)
.L_60:
        /*001c*/ 	.word	0x00000000
        /*0020*/ 	.short	0x0001
        /*0022*/ 	.short	0x0008
        /*0024*/ 	.byte	0x00, 0xf0, 0x21, 0x00


	//----- nvinfo : EIATTR_KPARAM_INFO
	.align		4
.L_61:
        /*0028*/ 	.byte	0x04, 0x17
        /*002a*/ 	.short	(.L_63 - .L_62)
.L_62:
        /*002c*/ 	.word	0x00000000
        /*0030*/ 	.short	0x0000
        /*0032*/ 	.short	0x0000
        /*0034*/ 	.byte	0x00, 0xf5, 0x21, 0x00


	//----- nvinfo : EIATTR_SPARSE_MMA_MASK
	.align		4
.L_63:
        /*0038*/ 	.byte	0x03, 0x50
        /*003a*/ 	.short	0x0000


	//----- nvinfo : EIATTR_MAXREG_COUNT
	.align		4
        /*003c*/ 	.byte	0x03, 0x1b
        /*003e*/ 	.short	0x00ff


	//----- nvinfo : EIATTR_MERCURY_ISA_VERSION
	.align		4
        /*0040*/ 	.byte	0x03, 0x5f
        /*0042*/ 	.short	0x0101


	//----- nvinfo : EIATTR_VRC_CTA_INIT_COUNT
	.align		4
        /*0044*/ 	.byte	0x02, 0x4a
	.zero		1
	.zero		1


	//----- nvinfo : EIATTR_EXIT_INSTR_OFFSETS
	.align		4
        /*0048*/ 	.byte	0x04, 0x1c
        /*004a*/ 	.short	(.L_65 - .L_64)


	//   ....[0]....
.L_64:
        /*004c*/ 	.word	0x00000070


	//   ....[1]....
        /*0050*/ 	.word	0x000000d0


	//----- nvinfo : EIATTR_CBANK_PARAM_SIZE
	.align		4
.L_65:
        /*0054*/ 	.byte	0x03, 0x19
        /*0056*/ 	.short	0x0014


	//----- nvinfo : EIATTR_PARAM_CBANK
	.align		4
        /*0058*/ 	.byte	0x04, 0x0a
        /*005a*/ 	.short	(.L_67 - .L_66)
	.align		4
.L_66:
        /*005c*/ 	.word	index@(.nv.constant0._Z8cudaFillPddi)
        /*0060*/ 	.short	0x0380
        /*0062*/ 	.short	0x0014


	//----- nvinfo : EIATTR_SW_WAR
	.align		4
.L_67:
        /*0064*/ 	.byte	0x04, 0x36
        /*0066*/ 	.short	(.L_69 - .L_68)
.L_68:
        /*0068*/ 	.word	0x00000008
.L_69:


//--------------------- .nv.callgraph             --------------------------
	.section	.nv.callgraph,"",@"SHT_CUDA_CALLGRAPH"
	.align	4
	.sectionentsize	8
	.align		4
        /*0000*/ 	.word	0x00000000
	.align		4
        /*0004*/ 	.word	0xffffffff
	.align		4
        /*0008*/ 	.word	0x00000000
	.align		4
        /*000c*/ 	.word	0xfffffffe
	.align		4
        /*0010*/ 	.word	0x00000000
	.align		4
        /*0014*/ 	.word	0xfffffffd
	.align		4
        /*0018*/ 	.word	0x00000000
	.align		4
        /*001c*/ 	.word	0xfffffffc


//--------------------- .text._Z27cudaGridStrideLoopAddMatrixPdS_S_ii --------------------------
	.section	.text._Z27cudaGridStrideLoopAddMatrixPdS_S_ii,"ax",@progbits
	.align	128
        .global         _Z27cudaGridStrideLoopAddMatrixPdS_S_ii
        .type           _Z27cudaGridStrideLoopAddMatrixPdS_S_ii,@function
        .size           _Z27cudaGridStrideLoopAddMatrixPdS_S_ii,(.L_x_9 - _Z27cudaGridStrideLoopAddMatrixPdS_S_ii)
        .other          _Z27cudaGridStrideLoopAddMatrixPdS_S_ii,@"STO_CUDA_ENTRY STV_DEFAULT"
_Z27cudaGridStrideLoopAddMatrixPdS_S_ii:
.text._Z27cudaGridStrideLoopAddMatrixPdS_S_ii:
[----:B------:R-:W-:Y:S01]  /*0000*/  LDC R1, c[0x0][0x37c] ;  /* 0x0000df00ff017b82 */ /* 0x000fe20000000800 */
[----:B------:R-:W0:Y:S07]  /*0010*/  S2R R4, SR_TID.X ;  /* 0x0000000000047919 */ /* 0x000e2e0000002100 */
[----:B------:R-:W0:Y:S01]  /*0020*/  S2UR UR4, SR_CTAID.X ;  /* 0x00000000000479c3 */ /* 0x000e220000002500 */
[----:B------:R-:W1:Y:S07]  /*0030*/  LDCU UR6, c[0x0][0x398] ;  /* 0x00007300ff0677ac */ /* 0x000e6e0008000800 */
[----:B------:R-:W0:Y:S01]  /*0040*/  LDC R11, c[0x0][0x360] ;  /* 0x0000d800ff0b7b82 */ /* 0x000e220000000800 */
[----:B------:R-:W2:Y:S07]  /*0050*/  LDCU UR5, c[0x0][0x364] ;  /* 0x00006c80ff0577ac */ /* 0x000eae0008000800 */
[----:B------:R-:W3:Y:S01]  /*0060*/  LDC R0, c[0x0][0x374] ;  /* 0x0000dd00ff007b82 */ /* 0x000ee20000000800 */
[----:B0-----:R-:W-:-:S05]  /*0070*/  IMAD R4, R11, UR4, R4 ;  /* 0x000000040b047c24 */ /* 0x001fca000f8e0204 */
[----:B-1----:R-:W-:-:S13]  /*0080*/  ISETP.GE.AND P0, PT, R4, UR6, PT ;  /* 0x0000000604007c0c */ /* 0x002fda000bf06270 */
[----:B--23--:R-:W-:Y:S05]  /*0090*/  @P0 EXIT ;  /* 0x000000000000094d */ /* 0x00cfea0003800000 */
[----:B------:R-:W-:Y:S01]  /*00a0*/  IMAD R0, R0, UR5, RZ ;  /* 0x0000000500007c24 */ /* 0x000fe2000f8e02ff */
[----:B------:R-:W0:Y:S01]  /*00b0*/  S2R R3, SR_CTAID.Y ;  /* 0x0000000000037919 */ /* 0x000e220000002600 */
[----:B------:R-:W1:Y:S02]  /*00c0*/  LDCU UR4, c[0x0][0x39c] ;  /* 0x00007380ff0477ac */ /* 0x000e640008000800 */
[----:B------:R-:W2:Y:S01]  /*00d0*/  I2F.U32.RP R8, R0 ;  /* 0x0000000000087306 */ /* 0x000ea20000209000 */
[----:B------:R-:W0:Y:S01]  /*00e0*/  S2R R2, SR_TID.Y ;  /* 0x0000000000027919 */ /* 0x000e220000002200 */
[----:B------:R-:W-:Y:S01]  /*00f0*/  IMAD.MOV R9, RZ, RZ, -R0 ;  /* 0x000000ffff097224 */ /* 0x000fe200078e0a00 */
[----:B------:R-:W-:Y:S01]  /*0100*/  ISETP.NE.U32.AND P2, PT, R0, RZ, PT ;  /* 0x000000ff0000720c */ /* 0x000fe20003f45070 */
[----:B------:R-:W3:Y:S04]  /*0110*/  LDCU.64 UR6, c[0x0][0x358] ;  /* 0x00006b00ff0677ac */ /* 0x000ee80008000a00 */
[----:B--2---:R-:W2:Y:S02]  /*0120*/  MUFU.RCP R8, R8 ;  /* 0x0000000800087308 */ /* 0x004ea40000001000 */
[----:B--2---:R-:W-:-:S02]  /*0130*/  VIADD R6, R8, 0xffffffe ;  /* 0x0ffffffe08067836 */ /* 0x004fc40000000000 */
[----:B0-----:R-:W-:-:S04]  /*0140*/  IMAD R3, R3, UR5, R2 ;  /* 0x0000000503037c24 */ /* 0x001fc8000f8e0202 */
[----:B------:R0:W2:Y:S01]  /*0150*/  F2I.FTZ.U32.TRUNC.NTZ R7, R6 ;  /* 0x0000000600077305 */ /* 0x0000a2000021f000 */
[----:B------:R-:W-:-:S05]  /*0160*/  IMAD.IADD R5, R0, 0x1, R3 ;  /* 0x0000000100057824 */ /* 0x000fca00078e0203 */
[C---:B-1----:R-:W-:Y:S01]  /*0170*/  ISETP.GE.AND P0, PT, R5.reuse, UR4, PT ;  /* 0x0000000405007c0c */ /* 0x042fe2000bf06270 */
[----:B0-----:R-:W-:Y:S01]  /*0180*/  HFMA2 R6, -RZ, RZ, 0, 0 ;  /* 0x00000000ff067431 */ /* 0x001fe200000001ff */
[----:B------:R-:W-:Y:S01]  /*0190*/  VIMNMX R2, PT, PT, R5, UR4, !PT ;  /* 0x0000000405027c48 */ /* 0x000fe2000ffe0100 */
[----:B------:R-:W0:Y:S01]  /*01a0*/  LDCU UR4, c[0x0][0x370] ;  /* 0x00006e00ff0477ac */ /* 0x000e220008000800 */
[----:B------:R-:W-:Y:S01]  /*01b0*/  SEL R8, RZ, 0x1, P0 ;  /* 0x00000001ff087807 */ /* 0x000fe20000000000 */
[----:B--2---:R-:W-:-:S04]  /*01c0*/  IMAD R9, R9, R7, RZ ;  /* 0x0000000709097224 */ /* 0x004fc800078e02ff */
[----:B------:R-:W-:Y:S01]  /*01d0*/  IMAD.HI.U32 R10, R7, R9, R6 ;  /* 0x00000009070a7227 */ /* 0x000fe200078e0006 */
[----:B------:R-:W-:-:S05]  /*01e0*/  IADD3 R7, PT, PT, R2, -R5, -R8 ;  /* 0x8000000502077210 */ /* 0x000fca0007ffe808 */
[----:B------:R-:W-:-:S04]  /*01f0*/  IMAD.HI.U32 R9, R10, R7, RZ ;  /* 0x000000070a097227 */ /* 0x000fc800078e00ff */
[----:B------:R-:W-:-:S04]  /*0200*/  IMAD.MOV R2, RZ, RZ, -R9 ;  /* 0x000000ffff027224 */ /* 0x000fc800078e0a09 */
[----:B------:R-:W-:-:S05]  /*0210*/  IMAD R7, R0, R2, R7 ;  /* 0x0000000200077224 */ /* 0x000fca00078e0207 */
[----:B------:R-:W-:-:S13]  /*0220*/  ISETP.GE.U32.AND P0, PT, R7, R0, PT ;  /* 0x000000000700720c */ /* 0x000fda0003f06070 */
[----:B------:R-:W-:Y:S02]  /*0230*/  @P0 IMAD.IADD R7, R7, 0x1, -R0 ;  /* 0x0000000107070824 */ /* 0x000fe400078e0a00 */
[----:B------:R-:W-:-:S03]  /*0240*/  @P0 VIADD R9, R9, 0x1 ;  /* 0x0000000109090836 */ /* 0x000fc60000000000 */
[----:B------:R-:W-:Y:S01]  /*0250*/  ISETP.GE.U32.AND P1, PT, R7, R0, PT ;  /* 0x000000000700720c */ /* 0x000fe20003f26070 */
[----:B0-----:R-:W-:-:S12]  /*0260*/  IMAD R7, R11, UR4, RZ ;  /* 0x000000040b077c24 */ /* 0x001fd8000f8e02ff */
[----:B------:R-:W-:Y:S02]  /*0270*/  @P1 IADD3 R9, PT, PT, R9, 0x1, RZ ;  /* 0x0000000109091810 */ /* 0x000fe40007ffe0ff */
[----:B------:R-:W-:-:S05]  /*0280*/  @!P2 LOP3.LUT R9, RZ, R0, RZ, 0x33, !PT ;  /* 0x00000000ff09a212 */ /* 0x000fca00078e33ff */
[----:B------:R-:W-:Y:S02]  /*0290*/  IMAD.IADD R2, R8, 0x1, R9 ;  /* 0x0000000108027824 */ /* 0x000fe400078e0209 */
[----:B------:R-:W-:-:S03]  /*02a0*/  IMAD.IADD R9, R0, 0x1, R5 ;  /* 0x0000000100097824 */ /* 0x000fc600078e0205 */
[----:B---3--:R-:W-:-:S07]  /*02b0*/  LOP3.LUT R6, R2, 0x3, RZ, 0xc0, !PT ;  /* 0x0000000302067812 */ /* 0x008fce00078ec0ff */
.L_x_5:
[----:B0-----:R-:W0:Y:S01]  /*02c0*/  LDC R8, c[0x0][0x39c] ;  /* 0x0000e700ff087b82 */ /* 0x001e220000000800 */
[----:B------:R-:W-:Y:S01]  /*02d0*/  BSSY.RECONVERGENT B0, `(.L_x_0) ;  /* 0x000005e000007945 */ /* 0x000fe20003800200 */
[----:B0-----:R-:W-:-:S13]  /*02e0*/  ISETP.GE.AND P0, PT, R3, R8, PT ;  /* 0x000000080300720c */ /* 0x001fda0003f06270 */
[----:B-123--:R-:W-:Y:S05]  /*02f0*/  @P0 BRA `(.L_x_1) ;  /* 0x00000004006c0947 */ /* 0x00efea0003800000 */
[----:B------:R-:W-:Y:S01]  /*0300*/  ISETP.NE.AND P0, PT, R6, 0x3, PT ;  /* 0x000000030600780c */ /* 0x000fe20003f05270 */
[----:B------:R-:W-:Y:S01]  /*0310*/  BSSY.RECONVERGENT B1, `(.L_x_2) ;  /* 0x000002a000017945 */ /* 0x000fe20003800200 */
[----:B------:R-:W-:-:S11]  /*0320*/  MOV R29, R3 ;  /* 0x00000003001d7202 */ /* 0x000fd60000000f00 */
[----:B------:R-:W-:Y:S05]  /*0330*/  @!P0 BRA `(.L_x_3) ;  /* 0x00000000009c8947 */ /* 0x000fea0003800000 */
[----:B------:R-:W0:Y:S01]  /*0340*/  LDC.64 R12, c[0x0][0x380] ;  /* 0x0000e000ff0c7b82 */ /* 0x000e220000000a00 */
[----:B------:R-:W-:-:S07]  /*0350*/  IMAD R21, R4, R8, R3 ;  /* 0x0000000804157224 */ /* 0x000fce00078e0203 */
[----:B------:R-:W1:Y:S08]  /*0360*/  LDC.64 R14, c[0x0][0x388] ;  /* 0x0000e200ff0e7b82 */ /* 0x000e700000000a00 */
[----:B------:R-:W2:Y:S01]  /*0370*/  LDC.64 R10, c[0x0][0x390] ;  /* 0x0000e400ff0a7b82 */ /* 0x000ea20000000a00 */
[----:B0-----:R-:W-:-:S05]  /*0380*/  IMAD.WIDE R12, R21, 0x8, R12 ;  /* 0x00000008150c7825 */ /* 0x001fca00078e020c */
[----:B------:R-:W3:Y:S01]  /*0390*/  LDG.E.64 R16, desc[UR6][R12.64] ;  /* 0x000000060c107981 */ /* 0x000ee2000c1e1b00 */
[----:B-1----:R-:W-:-:S05]  /*03a0*/  IMAD.WIDE R14, R21, 0x8, R14 ;  /* 0x00000008150e7825 */ /* 0x002fca00078e020e */
[----:B------:R-:W3:Y:S01]  /*03b0*/  LDG.E.64 R18, desc[UR6][R14.64] ;  /* 0x000000060e127981 */ /* 0x000ee2000c1e1b00 */
[----:B--2---:R-:W-:Y:S01]  /*03c0*/  IMAD.WIDE R10, R21, 0x8, R10 ;  /* 0x00000008150a7825 */ /* 0x004fe200078e020a */
[----:B------:R-:W-:-:S03]  /*03d0*/  ISETP.NE.AND P0, PT, R6, RZ, PT ;  /* 0x000000ff0600720c */ /* 0x000fc60003f05270 */
[----:B------:R-:W-:Y:S01]  /*03e0*/  IMAD.MOV.U32 R29, RZ, RZ, R5 ;  /* 0x000000ffff1d7224 */ /* 0x000fe200078e0005 */
[----:B---3--:R-:W-:-:S07]  /*03f0*/  DADD R16, R16, R18 ;  /* 0x0000000010107229 */ /* 0x008fce0000000012 */
[----:B------:R0:W-:Y:S02]  /*0400*/  STG.E.64 desc[UR6][R10.64], R16 ;  /* 0x000000100a007986 */ /* 0x0001e4000c101b06 */
[----:B------:R-:W-:Y:S05]  /*0410*/  @!P0 BRA `(.L_x_3) ;  /* 0x0000000000648947 */ /* 0x000fea0003800000 */
[----:B------:R-:W-:-:S05]  /*0420*/  IMAD.SHL.U32 R21, R0, 0x8, RZ ;  /* 0x0000000800157824 */ /* 0x000fca00078e00ff */
[-C--:B------:R-:W-:Y:S02]  /*0430*/  IADD3 R14, P1, PT, R14, R21.reuse, RZ ;  /* 0x000000150e0e7210 */ /* 0x080fe40007f3e0ff */
[----:B------:R-:W-:-:S03]  /*0440*/  IADD3 R12, P0, PT, R12, R21, RZ ;  /* 0x000000150c0c7210 */ /* 0x000fc60007f1e0ff */
[----:B------:R-:W-:Y:S01]  /*0450*/  IMAD.X R15, RZ, RZ, R15, P1 ;  /* 0x000000ffff0f7224 */ /* 0x000fe200008e060f */
[----:B------:R-:W-:-:S04]  /*0460*/  IADD3.X R13, PT, PT, RZ, R13, RZ, P0, !PT ;  /* 0x0000000dff0d7210 */ /* 0x000fc800007fe4ff */
[----:B0-----:R-:W2:Y:S04]  /*0470*/  LDG.E.64 R16, desc[UR6][R14.64] ;  /* 0x000000060e107981 */ /* 0x001ea8000c1e1b00 */
[----:B------:R-:W2:Y:S01]  /*0480*/  LDG.E.64 R18, desc[UR6][R12.64] ;  /* 0x000000060c127981 */ /* 0x000ea2000c1e1b00 */
[----:B------:R-:W-:-:S05]  /*0490*/  IADD3 R10, P0, PT, R10, R21, RZ ;  /* 0x000000150a0a7210 */ /* 0x000fca0007f1e0ff */
[----:B------:R-:W-:Y:S01]  /*04a0*/  IMAD.X R11, RZ, RZ, R11, P0 ;  /* 0x000000ffff0b7224 */ /* 0x000fe200000e060b */
[----:B------:R-:W-:Y:S02]  /*04b0*/  ISETP.NE.AND P0, PT, R6, 0x1, PT ;  /* 0x000000010600780c */ /* 0x000fe40003f05270 */
[----:B------:R-:W-:Y:S01]  /*04c0*/  MOV R29, R9 ;  /* 0x00000009001d7202 */ /* 0x000fe20000000f00 */
[----:B--2---:R-:W-:-:S07]  /*04d0*/  DADD R16, R18, R16 ;  /* 0x0000000012107229 */ /* 0x004fce0000000010 */
[----:B------:R1:W-:Y:S03]  /*04e0*/  STG.E.64 desc[UR6][R10.64], R16 ;  /* 0x000000100a007986 */ /* 0x0003e6000c101b06 */
[----:B------:R-:W-:Y:S05]  /*04f0*/  @!P0 BRA `(.L_x_3) ;  /* 0x00000000002c8947 */ /* 0x000fea0003800000 */
[C---:B------:R-:W-:Y:S02]  /*0500*/  IADD3 R14, P1, PT, R21.reuse, R14, RZ ;  /* 0x0000000e150e7210 */ /* 0x040fe40007f3e0ff */
[----:B-1----:R-:W-:-:S03]  /*0510*/  IADD3 R16, P0, PT, R21, R12, RZ ;  /* 0x0000000c15107210 */ /* 0x002fc60007f1e0ff */
[----:B------:R-:W-:Y:S02]  /*0520*/  IMAD.X R15, RZ, RZ, R15, P1 ;  /* 0x000000ffff0f7224 */ /* 0x000fe400008e060f */
[----:B------:R-:W-:-:S04]  /*0530*/  IMAD.X R17, RZ, RZ, R13, P0 ;  /* 0x000000ffff117224 */ /* 0x000fc800000e060d */
[----:B------:R-:W2:Y:S04]  /*0540*/  LDG.E.64 R14, desc[UR6][R14.64] ;  /* 0x000000060e0e7981 */ /* 0x000ea8000c1e1b00 */
[----:B------:R-:W2:Y:S01]  /*0550*/  LDG.E.64 R12, desc[UR6][R16.64] ;  /* 0x00000006100c7981 */ /* 0x000ea2000c1e1b00 */
[----:B------:R-:W-:-:S04]  /*0560*/  IADD3 R10, P0, PT, R21, R10, RZ ;  /* 0x0000000a150a7210 */ /* 0x000fc80007f1e0ff */
[----:B------:R-:W-:Y:S01]  /*0570*/  IADD3.X R11, PT, PT, RZ, R11, RZ, P0, !PT ;  /* 0x0000000bff0b7210 */ /* 0x000fe200007fe4ff */
[----:B------:R-:W-:Y:S01]  /*0580*/  IMAD.IADD R29, R0, 0x1, R9 ;  /* 0x00000001001d7824 */ /* 0x000fe200078e0209 */
[----:B--2---:R-:W-:-:S07]  /*0590*/  DADD R12, R12, R14 ;  /* 0x000000000c0c7229 */ /* 0x004fce000000000e */
[----:B------:R2:W-:Y:S04]  /*05a0*/  STG.E.64 desc[UR6][R10.64], R12 ;  /* 0x0000000c0a007986 */ /* 0x0005e8000c101b06 */
.L_x_3:
[----:B------:R-:W-:Y:S05]  /*05b0*/  BSYNC.RECONVERGENT B1 ;  /* 0x0000000000017941 */ /* 0x000fea0003800200 */
.L_x_2:
[----:B------:R-:W-:-:S13]  /*05c0*/  ISETP.GE.U32.AND P0, PT, R2, 0x3, PT ;  /* 0x000000030200780c */ /* 0x000fda0003f06070 */
[----:B------:R-:W-:Y:S05]  /*05d0*/  @!P0 BRA `(.L_x_1) ;  /* 0x0000000000b48947 */ /* 0x000fea0003800000 */
[----:B012---:R-:W0:Y:S01]  /*05e0*/  LDC.64 R10, c[0x0][0x390] ;  /* 0x0000e400ff0a7b82 */ /* 0x007e220000000a00 */
[----:B------:R-:W-:-:S07]  /*05f0*/  IMAD.SHL.U32 R27, R0, 0x8, RZ ;  /* 0x00000008001b7824 */ /* 0x000fce00078e00ff */
.L_x_4:
[----:B------:R-:W1:Y:S01]  /*0600*/  LDC.64 R22, c[0x0][0x380] ;  /* 0x0000e000ff167b82 */ /* 0x000e620000000a00 */
[----:B---3--:R-:W-:-:S07]  /*0610*/  IMAD R17, R4, R8, R29 ;  /* 0x0000000804117224 */ /* 0x008fce00078e021d */
[----:B------:R-:W2:Y:S01]  /*0620*/  LDC.64 R20, c[0x0][0x388] ;  /* 0x0000e200ff147b82 */ /* 0x000ea20000000a00 */
[----:B-1----:R-:W-:-:S05]  /*0630*/  IMAD.WIDE R22, R17, 0x8, R22 ;  /* 0x0000000811167825 */ /* 0x002fca00078e0216 */
[----:B------:R-:W3:Y:S01]  /*0640*/  LDG.E.64 R12, desc[UR6][R22.64] ;  /* 0x00000006160c7981 */ /* 0x000ee2000c1e1b00 */
[----:B--2---:R-:W-:-:S05]  /*0650*/  IMAD.WIDE R20, R17, 0x8, R20 ;  /* 0x0000000811147825 */ /* 0x004fca00078e0214 */
[----:B------:R-:W3:Y:S01]  /*0660*/  LDG.E.64 R14, desc[UR6][R20.64] ;  /* 0x00000006140e7981 */ /* 0x000ee2000c1e1b00 */
[C---:B------:R-:W-:Y:S02]  /*0670*/  IADD3 R18, P1, PT, R27.reuse, R20, RZ ;  /* 0x000000141b127210 */ /* 0x040fe40007f3e0ff */
[----:B------:R-:W-:-:S03]  /*0680*/  IADD3 R24, P0, PT, R27, R22, RZ ;  /* 0x000000161b187210 */ /* 0x000fc60007f1e0ff */
[----:B------:R-:W-:Y:S01]  /*0690*/  IMAD.X R19, RZ, RZ, R21, P1 ;  /* 0x000000ffff137224 */ /* 0x000fe200008e0615 */
[----:B------:R-:W-:Y:S01]  /*06a0*/  IADD3.X R25, PT, PT, RZ, R23, RZ, P0, !PT ;  /* 0x00000017ff197210 */ /* 0x000fe200007fe4ff */
[----:B---3--:R-:W-:Y:S01]  /*06b0*/  DADD R14, R12, R14 ;  /* 0x000000000c0e7229 */ /* 0x008fe2000000000e */
[----:B0-----:R-:W-:-:S06]  /*06c0*/  IMAD.WIDE R12, R17, 0x8, R10 ;  /* 0x00000008110c7825 */ /* 0x001fcc00078e020a */
[----:B------:R0:W-:Y:S04]  /*06d0*/  STG.E.64 desc[UR6][R12.64], R14 ;  /* 0x0000000e0c007986 */ /* 0x0001e8000c101b06 */
[----:B------:R-:W2:Y:S04]  /*06e0*/  LDG.E.64 R16, desc[UR6][R18.64] ;  /* 0x0000000612107981 */ /* 0x000ea8000c1e1b00 */
[----:B0-----:R-:W2:Y:S01]  /*06f0*/  LDG.E.64 R14, desc[UR6][R24.64] ;  /* 0x00000006180e7981 */ /* 0x001ea2000c1e1b00 */
[C---:B------:R-:W-:Y:S02]  /*0700*/  IADD3 R12, P0, PT, R27.reuse, R12, RZ ;  /* 0x0000000c1b0c7210 */ /* 0x040fe40007f1e0ff */
[----:B------:R-:W-:-:S02]  /*0710*/  IADD3 R20, P2, PT, R27, R18, RZ ;  /* 0x000000121b147210 */ /* 0x000fc40007f5e0ff */
[----:B------:R-:W-:Y:S01]  /*0720*/  IADD3 R22, P1, PT, R27, R24, RZ ;  /* 0x000000181b167210 */ /* 0x000fe20007f3e0ff */
[----:B------:R-:W-:Y:S02]  /*0730*/  IMAD.X R13, RZ, RZ, R13, P0 ;  /* 0x000000ffff0d7224 */ /* 0x000fe400000e060d */
[----:B------:R-:W-:Y:S01]  /*0740*/  IMAD.X R21, RZ, RZ, R19, P2 ;  /* 0x000000ffff157224 */ /* 0x000fe200010e0613 */
[----:B------:R-:W-:Y:S01]  /*0750*/  IADD3.X R23, PT, PT, RZ, R25, RZ, P1, !PT ;  /* 0x00000019ff177210 */ /* 0x000fe20000ffe4ff */
[----:B--2---:R-:W-:-:S07]  /*0760*/  DADD R16, R14, R16 ;  /* 0x000000000e107229 */ /* 0x004fce0000000010 */
        /* <DEDUP_REMOVED lines=12> */
[----:B------:R-:W2:Y:S01]  /*0830*/  LDG.E.64 R24, desc[UR6][R24.64] ;  /* 0x0000000618187981 */ /* 0x000ea2000c1e1b00 */
[----:B------:R-:W-:-:S05]  /*0840*/  IADD3 R16, P0, PT, R27, R12, RZ ;  /* 0x0000000c1b107210 */ /* 0x000fca0007f1e0ff */
[----:B------:R-:W-:Y:S01]  /*0850*/  IMAD.X R17, RZ, RZ, R13, P0 ;  /* 0x000000ffff117224 */ /* 0x000fe200000e060d */
[----:B------:R-:W-:-:S04]  /*0860*/  LEA R29, R0, R29, 0x2 ;  /* 0x0000001d001d7211 */ /* 0x000fc800078e10ff */
[----:B------:R-:W-:Y:S01]  /*0870*/  ISETP.GE.AND P0, PT, R29, R8, PT ;  /* 0x000000081d00720c */ /* 0x000fe20003f06270 */
[----:B--2---:R-:W-:-:S07]  /*0880*/  DADD R20, R18, R24 ;  /* 0x0000000012147229 */ /* 0x004fce0000000018 */
[----:B------:R3:W-:Y:S05]  /*0890*/  STG.E.64 desc[UR6][R16.64], R20 ;  /* 0x0000001410007986 */ /* 0x0007ea000c101b06 */
[----:B------:R-:W-:Y:S05]  /*08a0*/  @!P0 BRA `(.L_x_4) ;  /* 0xfffffffc00548947 */ /* 0x000fea000383ffff */
.L_x_1:
[----:B------:R-:W-:Y:S05]  /*08b0*/  BSYNC.RECONVERGENT B0 ;  /* 0x0000000000007941 */ /* 0x000fea0003800200 */
.L_x_0:
[----:B------:R-:W4:Y:S01]  /*08c0*/  LDCU UR4, c[0x0][0x398] ;  /* 0x00007300ff0477ac */ /* 0x000f220008000800 */
[----:B------:R-:W-:-:S05]  /*08d0*/  IMAD.IADD R4, R7, 0x1, R4 ;  /* 0x0000000107047824 */ /* 0x000fca00078e0204 */
[----:B----4-:R-:W-:-:S13]  /*08e0*/  ISETP.GE.AND P0, PT, R4, UR4, PT ;  /* 0x0000000404007c0c */ /* 0x010fda000bf06270 */
[----:B------:R-:W-:Y:S05]  /*08f0*/  @!P0 BRA `(.L_x_5) ;  /* 0xfffffff800708947 */ /* 0x000fea000383ffff */
[----:B------:R-:W-:Y:S05]  /*0900*/  EXIT ;  /* 0x000000000000794d */ /* 0x000fea0003800000 */
.L_x_6:
[----:B------:R-:W-:-:S00]  /*0910*/  BRA `(.L_x_6) ;  /* 0xfffffffc00fc7947 */ /* 0x000fc0000383ffff */
[----:B------:R-:W-:-:S00]  /*0920*/  NOP ;  /* 0x0000000000007918 */ /* 0x000fc00000000000 */
        /* <DEDUP_REMOVED lines=13> */
.L_x_9:


//--------------------- .text._Z22cudaMonoliticAddMatrixPdS_S_ii --------------------------
	.section	.text._Z22cudaMonoliticAddMatrixPdS_S_ii,"ax",@progbits
	.align	128
        .global         _Z22cudaMonoliticAddMatrixPdS_S_ii
        .type           _Z22cudaMonoliticAddMatrixPdS_S_ii,@function
        .size           _Z22cudaMonoliticAddMatrixPdS_S_ii,(.L_x_10 - _Z22cudaMonoliticAddMatrixPdS_S_ii)
        .other          _Z22cudaMonoliticAddMatrixPdS_S_ii,@"STO_CUDA_ENTRY STV_DEFAULT"
_Z22cudaMonoliticAddMatrixPdS_S_ii:
.text._Z22cudaMonoliticAddMatrixPdS_S_ii:
[----:B------:R-:W-:Y:S01]  /*0000*/  LDC R1, c[0x0][0x37c] ;  /* 0x0000df00ff017b82 */ /* 0x000fe20000000800 */
[----:B------:R-:W0:Y:S07]  /*0010*/  S2R R2, SR_TID.Y ;  /* 0x0000000000027919 */ /* 0x000e2e0000002200 */
[----:B------:R-:W1:Y:S01]  /*0020*/  LDC R0, c[0x0][0x360] ;  /* 0x0000d800ff007b82 */ /* 0x000e620000000800 */
[----:B------:R-:W2:Y:S01]  /*0030*/  LDCU.64 UR6, c[0x0][0x398] ;  /* 0x00007300ff0677ac */ /* 0x000ea20008000a00 */
[----:B------:R-:W1:Y:S06]  /*0040*/  S2R R3, SR_TID.X ;  /* 0x0000000000037919 */ /* 0x000e6c0000002100 */
[----:B------:R-:W0:Y:S08]  /*0050*/  S2UR UR5, SR_CTAID.Y ;  /* 0x00000000000579c3 */ /* 0x000e300000002600 */
[----:B------:R-:W0:Y:S08]  /*0060*/  LDC R7, c[0x0][0x364] ;  /* 0x0000d900ff077b82 */ /* 0x000e300000000800 */
[----:B------:R-:W1:Y:S01]  /*0070*/  S2UR UR4, SR_CTAID.X ;  /* 0x00000000000479c3 */ /* 0x000e620000002500 */
[----:B0-----:R-:W-:-:S05]  /*0080*/  IMAD R7, R7, UR5, R2 ;  /* 0x0000000507077c24 */ /* 0x001fca000f8e0202 */
[----:B--2---:R-:W-:Y:S01]  /*0090*/  ISETP.GE.AND P0, PT, R7, UR7, PT ;  /* 0x0000000707007c0c */ /* 0x004fe2000bf06270 */
[----:B-1----:R-:W-:-:S05]  /*00a0*/  IMAD R0, R0, UR4, R3 ;  /* 0x0000000400007c24 */ /* 0x002fca000f8e0203 */
[----:B------:R-:W-:-:S13]  /*00b0*/  ISETP.GE.OR P0, PT, R0, UR6, P0 ;  /* 0x0000000600007c0c */ /* 0x000fda0008706670 */
[----:B------:R-:W-:Y:S05]  /*00c0*/  @P0 EXIT ;  /* 0x000000000000094d */ /* 0x000fea0003800000 */
[----:B------:R-:W0:Y:S01]  /*00d0*/  LDC.64 R2, c[0x0][0x380] ;  /* 0x0000e000ff027b82 */ /* 0x000e220000000a00 */
[----:B------:R-:W1:Y:S01]  /*00e0*/  LDCU.64 UR4, c[0x0][0x358] ;  /* 0x00006b00ff0477ac */ /* 0x000e620008000a00 */
[----:B------:R-:W-:-:S06]  /*00f0*/  IMAD R11, R0, UR7, R7 ;  /* 0x00000007000b7c24 */ /* 0x000fcc000f8e0207 */
[----:B------:R-:W2:Y:S08]  /*0100*/  LDC.64 R4, c[0x0][0x388] ;  /* 0x0000e200ff047b82 */ /* 0x000eb00000000a00 */
[----:B------:R-:W3:Y:S01]  /*0110*/  LDC.64 R8, c[0x0][0x390] ;  /* 0x0000e400ff087b82 */ /* 0x000ee20000000a00 */
[----:B0-----:R-:W-:-:S06]  /*0120*/  IMAD.WIDE R2, R11, 0x8, R2 ;  /* 0x000000080b027825 */ /* 0x001fcc00078e0202 */
[----:B-1----:R-:W4:Y:S01]  /*0130*/  LDG.E.64 R2, desc[UR4][R2.64] ;  /* 0x0000000402027981 */ /* 0x002f22000c1e1b00 */
[----:B--2---:R-:W-:-:S06]  /*0140*/  IMAD.WIDE R4, R11, 0x8, R4 ;  /* 0x000000080b047825 */ /* 0x004fcc00078e0204 */
[----:B------:R-:W4:Y:S01]  /*0150*/  LDG.E.64 R4, desc[UR4][R4.64] ;  /* 0x0000000404047981 */ /* 0x000f22000c1e1b00 */
[----:B---3--:R-:W-:Y:S01]  /*0160*/  IMAD.WIDE R8, R11, 0x8, R8 ;  /* 0x000000080b087825 */ /* 0x008fe200078e0208 */
[----:B----4-:R-:W-:-:S07]  /*0170*/  DADD R6, R2, R4 ;  /* 0x0000000002067229 */ /* 0x010fce0000000004 */
[----:B------:R-:W-:Y:S01]  /*0180*/  STG.E.64 desc[UR4][R8.64], R6 ;  /* 0x0000000608007986 */ /* 0x000fe2000c101b04 */
[----:B------:R-:W-:Y:S05]  /*0190*/  EXIT ;  /* 0x000000000000794d */ /* 0x000fea0003800000 */
.L_x_7:
        /* <DEDUP_REMOVED lines=14> */
.L_x_10:


//--------------------- .text._Z8cudaFillPddi     --------------------------
	.section	.text._Z8cudaFillPddi,"ax",@progbits
	.align	128
        .global         _Z8cudaFillPddi
        .type           _Z8cudaFillPddi,@function
        .size           _Z8cudaFillPddi,(.L_x_11 - _Z8cudaFillPddi)
        .other          _Z8cudaFillPddi,@"STO_CUDA_ENTRY STV_DEFAULT"
_Z8cudaFillPddi:
.text._Z8cudaFillPddi:
[----:B------:R-:W-:Y:S01]  /*0000*/  LDC R1, c[0x0][0x37c] ;  /* 0x0000df00ff017b82 */ /* 0x000fe20000000800 */
[----:B------:R-:W0:Y:S07]  /*0010*/  S2R R0, SR_TID.X ;  /* 0x0000000000007919 */ /* 0x000e2e0000002100 */
[----:B------:R-:W0:Y:S01]  /*0020*/  S2UR UR4, SR_CTAID.X ;  /* 0x00000000000479c3 */ /* 0x000e220000002500 */
[----:B------:R-:W1:Y:S07]  /*0030*/  LDCU UR5, c[0x0][0x390] ;  /* 0x00007200ff0577ac */ /* 0x000e6e0008000800 */
[----:B------:R-:W0:Y:S02]  /*0040*/  LDC R7, c[0x0][0x360] ;  /* 0x0000d800ff077b82 */ /* 0x000e240000000800 */
[----:B0-----:R-:W-:-:S05]  /*0050*/  IMAD R7, R7, UR4, R0 ;  /* 0x0000000407077c24 */ /* 0x001fca000f8e0200 */
[----:B-1----:R-:W-:-:S13]  /*0060*/  ISETP.GE.AND P0, PT, R7, UR5, PT ;  /* 0x0000000507007c0c */ /* 0x002fda000bf06270 */
[----:B------:R-:W-:Y:S05]  /*0070*/  @P0 EXIT ;  /* 0x000000000000094d */ /* 0x000fea0003800000 */
[----:B------:R-:W0:Y:S01]  /*0080*/  LDC.64 R2, c[0x0][0x380] ;  /* 0x0000e000ff027b82 */ /* 0x000e220000000a00 */
[----:B------:R-:W1:Y:S07]  /*0090*/  LDCU.64 UR4, c[0x0][0x358] ;  /* 0x00006b00ff0477ac */ /* 0x000e6e0008000a00 */
[----:B------:R-:W1:Y:S01]  /*00a0*/  LDC.64 R4, c[0x0][0x388] ;  /* 0x0000e200ff047b82 */ /* 0x000e620000000a00 */
[----:B0-----:R-:W-:-:S05]  /*00b0*/  IMAD.WIDE R2, R7, 0x8, R2 ;  /* 0x0000000807027825 */ /* 0x001fca00078e0202 */
[----:B-1----:R-:W-:Y:S01]  /*00c0*/  STG.E.64 desc[UR4][R2.64], R4 ;  /* 0x0000000402007986 */ /* 0x002fe2000c101b04 */
[----:B------:R-:W-:Y:S05]  /*00d0*/  EXIT ;  /* 0x000000000000794d */ /* 0x000fea0003800000 */
.L_x_8:
        /* <DEDUP_REMOVED lines=10> */
.L_x_11:


//--------------------- .nv.shared.reserved.0     --------------------------
	.section	.nv.shared.reserved.0,"aw",@nobits
	.weak		__nv_reservedSMEM_offset_0_alias
	.size		__nv_reservedSMEM_offset_0_alias, 0, 64
	.other		__nv_reservedSMEM_offset_0_alias,@"STO_CUDA_RESERVED_SHARED STV_DEFAULT"
__nv_reservedSMEM_offset_0_alias:
	.zero		0
	.zero		64


//--------------------- .nv.constant0._Z27cudaGridStrideLoopAddMatrixPdS_S_ii --------------------------
	.section	.nv.constant0._Z27cudaGridStrideLoopAddMatrixPdS_S_ii,"a",@progbits
	.sectionflags	@""
	.align	4
.nv.constant0._Z27cudaGridStrideLoopAddMatrixPdS_S_ii:
	.zero		928


//--------------------- .nv.constant0._Z22cudaMonoliticAddMatrixPdS_S_ii --------------------------
	.section	.nv.constant0._Z22cudaMonoliticAddMatrixPdS_S_ii,"a",@progbits
	.sectionflags	@""
	.align	4
.nv.constant0._Z22cudaMonoliticAddMatrixPdS_S_ii:
	.zero		928


//--------------------- .nv.constant0._Z8cudaFillPddi --------------------------
	.section	.nv.constant0._Z8cudaFillPddi,"a",@progbits
	.sectionflags	@""
	.align	4
.nv.constant0._Z8cudaFillPddi:
	.zero		916


//--------------------- SYMBOLS --------------------------

	.type		.nv.reservedSmem.offset0,@object
	.size		.nv.reservedSmem.offset0,0x4
